//
// Generated by NVIDIA NVVM Compiler
//
// Compiler Build ID: CL-36424714
// Cuda compilation tools, release 13.0, V13.0.88
// Based on NVVM 20.0.0
//

.version 9.0
.target sm_100
.address_size 64

	// .globl	_Z7productPfS_S_i

.visible .entry _Z7productPfS_S_i(
	.param .u64 .ptr .align 1 _Z7productPfS_S_i_param_0,
	.param .u64 .ptr .align 1 _Z7productPfS_S_i_param_1,
	.param .u64 .ptr .align 1 _Z7productPfS_S_i_param_2,
	.param .u32 _Z7productPfS_S_i_param_3
)
{
	.reg .pred 	%p<10>;
	.reg .b32 	%r<40>;
	.reg .b32 	%f<67>;
	.reg .b64 	%rd<67>;

	ld.param.u64 	%rd14, [_Z7productPfS_S_i_param_0];
	ld.param.u64 	%rd15, [_Z7productPfS_S_i_param_1];
	ld.param.u32 	%r18, [_Z7productPfS_S_i_param_3];
	cvta.to.global.u64 	%rd1, %rd15;
	cvta.to.global.u64 	%rd2, %rd14;
	mov.u32 	%r19, %tid.y;
	mov.u32 	%r20, %ctaid.y;
	mov.u32 	%r21, %ntid.y;
	mad.lo.s32 	%r1, %r20, %r21, %r19;
	mov.u32 	%r22, %tid.x;
	mov.u32 	%r23, %ctaid.x;
	mov.u32 	%r24, %ntid.x;
	mad.lo.s32 	%r2, %r23, %r24, %r22;
	max.s32 	%r25, %r1, %r2;
	setp.ge.s32 	%p1, %r25, %r18;
	@%p1 bra 	$L__BB0_13;
	mul.lo.s32 	%r3, %r18, %r1;
	and.b32  	%r4, %r18, 7;
	setp.lt.u32 	%p2, %r18, 8;
	mov.f32 	%f66, 0f00000000;
	mov.b32 	%r38, 0;
	@%p2 bra 	$L__BB0_4;
	and.b32  	%r38, %r18, 2147483640;
	neg.s32 	%r36, %r38;
	mul.wide.s32 	%rd16, %r18, 4;
	add.s64 	%rd3, %rd1, %rd16;
	shl.b32 	%r7, %r18, 3;
	mul.wide.s32 	%rd17, %r18, 8;
	add.s64 	%rd4, %rd1, %rd17;
	mul.wide.s32 	%rd18, %r18, 12;
	add.s64 	%rd5, %rd1, %rd18;
	mul.wide.s32 	%rd19, %r18, 16;
	add.s64 	%rd6, %rd1, %rd19;
	mul.wide.s32 	%rd20, %r18, 20;
	add.s64 	%rd7, %rd1, %rd20;
	mul.wide.s32 	%rd21, %r18, 24;
	add.s64 	%rd8, %rd1, %rd21;
	mul.wide.s32 	%rd22, %r18, 28;
	add.s64 	%rd9, %rd1, %rd22;
	mul.wide.u32 	%rd23, %r3, 4;
	add.s64 	%rd24, %rd23, %rd2;
	add.s64 	%rd66, %rd24, 16;
	mov.f32 	%f66, 0f00000000;
	mov.u32 	%r35, %r2;
$L__BB0_3:
	.pragma "nounroll";
	mul.wide.s32 	%rd25, %r35, 4;
	add.s64 	%rd26, %rd3, %rd25;
	add.s64 	%rd27, %rd4, %rd25;
	add.s64 	%rd28, %rd5, %rd25;
	add.s64 	%rd29, %rd6, %rd25;
	add.s64 	%rd30, %rd7, %rd25;
	add.s64 	%rd31, %rd8, %rd25;
	add.s64 	%rd32, %rd9, %rd25;
	add.s64 	%rd33, %rd1, %rd25;
	ld.global.f32 	%f16, [%rd66+-16];
	ld.global.f32 	%f17, [%rd33];
	fma.rn.f32 	%f18, %f16, %f17, %f66;
	ld.global.f32 	%f19, [%rd66+-12];
	ld.global.f32 	%f20, [%rd26];
	fma.rn.f32 	%f21, %f19, %f20, %f18;
	ld.global.f32 	%f22, [%rd66+-8];
	ld.global.f32 	%f23, [%rd27];
	fma.rn.f32 	%f24, %f22, %f23, %f21;
	ld.global.f32 	%f25, [%rd66+-4];
	ld.global.f32 	%f26, [%rd28];
	fma.rn.f32 	%f27, %f25, %f26, %f24;
	ld.global.f32 	%f28, [%rd66];
	ld.global.f32 	%f29, [%rd29];
	fma.rn.f32 	%f30, %f28, %f29, %f27;
	ld.global.f32 	%f31, [%rd66+4];
	ld.global.f32 	%f32, [%rd30];
	fma.rn.f32 	%f33, %f31, %f32, %f30;
	ld.global.f32 	%f34, [%rd66+8];
	ld.global.f32 	%f35, [%rd31];
	fma.rn.f32 	%f36, %f34, %f35, %f33;
	ld.global.f32 	%f37, [%rd66+12];
	ld.global.f32 	%f38, [%rd32];
	fma.rn.f32 	%f66, %f37, %f38, %f36;
	add.s32 	%r36, %r36, 8;
	add.s32 	%r35, %r35, %r7;
	add.s64 	%rd66, %rd66, 32;
	setp.ne.s32 	%p3, %r36, 0;
	@%p3 bra 	$L__BB0_3;
$L__BB0_4:
	setp.eq.s32 	%p4, %r4, 0;
	@%p4 bra 	$L__BB0_12;
	and.b32  	%r13, %r18, 3;
	setp.lt.u32 	%p5, %r4, 4;
	@%p5 bra 	$L__BB0_7;
	add.s32 	%r27, %r38, %r3;
	mul.wide.u32 	%rd34, %r27, 4;
	add.s64 	%rd35, %rd2, %rd34;
	ld.global.f32 	%f40, [%rd35];
	mad.lo.s32 	%r28, %r38, %r18, %r2;
	mul.wide.s32 	%rd36, %r28, 4;
	add.s64 	%rd37, %rd1, %rd36;
	ld.global.f32 	%f41, [%rd37];
	fma.rn.f32 	%f42, %f40, %f41, %f66;
	cvt.u64.u32 	%rd38, %r3;
	cvt.u64.u32 	%rd39, %r38;
	add.s64 	%rd40, %rd39, %rd38;
	shl.b64 	%rd41, %rd40, 2;
	add.s64 	%rd42, %rd2, %rd41;
	ld.global.f32 	%f43, [%rd42+4];
	mul.wide.s32 	%rd43, %r18, 4;
	add.s64 	%rd44, %rd37, %rd43;
	ld.global.f32 	%f44, [%rd44];
	fma.rn.f32 	%f45, %f43, %f44, %f42;
	ld.global.f32 	%f46, [%rd42+8];
	add.s64 	%rd45, %rd44, %rd43;
	ld.global.f32 	%f47, [%rd45];
	fma.rn.f32 	%f48, %f46, %f47, %f45;
	ld.global.f32 	%f49, [%rd42+12];
	add.s64 	%rd46, %rd45, %rd43;
	ld.global.f32 	%f50, [%rd46];
	fma.rn.f32 	%f66, %f49, %f50, %f48;
	add.s32 	%r38, %r38, 4;
$L__BB0_7:
	setp.eq.s32 	%p6, %r13, 0;
	@%p6 bra 	$L__BB0_12;
	setp.eq.s32 	%p7, %r13, 1;
	@%p7 bra 	$L__BB0_10;
	add.s32 	%r29, %r38, %r3;
	mul.wide.u32 	%rd47, %r29, 4;
	add.s64 	%rd48, %rd2, %rd47;
	ld.global.f32 	%f52, [%rd48];
	mad.lo.s32 	%r30, %r38, %r18, %r2;
	mul.wide.s32 	%rd49, %r30, 4;
	add.s64 	%rd50, %rd1, %rd49;
	ld.global.f32 	%f53, [%rd50];
	fma.rn.f32 	%f54, %f52, %f53, %f66;
	cvt.u64.u32 	%rd51, %r3;
	cvt.u64.u32 	%rd52, %r38;
	add.s64 	%rd53, %rd52, %rd51;
	shl.b64 	%rd54, %rd53, 2;
	add.s64 	%rd55, %rd2, %rd54;
	ld.global.f32 	%f55, [%rd55+4];
	mul.wide.s32 	%rd56, %r18, 4;
	add.s64 	%rd57, %rd50, %rd56;
	ld.global.f32 	%f56, [%rd57];
	fma.rn.f32 	%f66, %f55, %f56, %f54;
	add.s32 	%r38, %r38, 2;
$L__BB0_10:
	and.b32  	%r31, %r18, 1;
	setp.eq.b32 	%p8, %r31, 1;
	not.pred 	%p9, %p8;
	@%p9 bra 	$L__BB0_12;
	add.s32 	%r32, %r38, %r3;
	mul.wide.u32 	%rd58, %r32, 4;
	add.s64 	%rd59, %rd2, %rd58;
	ld.global.f32 	%f57, [%rd59];
	mad.lo.s32 	%r33, %r38, %r18, %r2;
	mul.wide.s32 	%rd60, %r33, 4;
	add.s64 	%rd61, %rd1, %rd60;
	ld.global.f32 	%f58, [%rd61];
	fma.rn.f32 	%f66, %f57, %f58, %f66;
$L__BB0_12:
	ld.param.u64 	%rd65, [_Z7productPfS_S_i_param_2];
	add.s32 	%r34, %r3, %r2;
	cvta.to.global.u64 	%rd62, %rd65;
	mul.wide.s32 	%rd63, %r34, 4;
	add.s64 	%rd64, %rd62, %rd63;
	st.global.f32 	[%rd64], %f66;
$L__BB0_13:
	ret;

}


// ===== COMPILED SASS (sm_100) =====

	.target	sm_100

	.elftype	@"ET_EXEC"


//--------------------- .note.nv.tkinfo           --------------------------
	.section	.note.nv.tkinfo,"",@"SHT_NOTE"
	.sectionflags	@"SHF_NOTE_NV_TKINFO"
	.tkinfo
        /*0018*/ 	.word	0x00000002
        /*0030*/ 	.string	""
        /*0030*/ 	.string	"ptxas"
        /*0030*/ 	.string	"Cuda compilation tools, release 13.0, V13.0.88"
        /*0030*/ 	.string	"Build cuda_13.0.r13.0/compiler.36424714_0"
        /*0030*/ 	.string	"-arch sm_100 -m 64 "



//--------------------- .note.nv.cuinfo           --------------------------
	.section	.note.nv.cuinfo,"",@"SHT_NOTE"
	.sectionflags	@"SHF_NOTE_NV_CUINFO"
        /*0018*/ 	.short	0x0002
        /*001a*/ 	.short	0x0064
        /*001c*/ 	.short	0x0082
	.zero		2


//--------------------- .nv.info                  --------------------------
	.section	.nv.info,"",@"SHT_CUDA_INFO"
	.align	4


	//----- nvinfo : EIATTR_REGCOUNT
	.align		4
        /*0000*/ 	.byte	0x04, 0x2f
        /*0002*/ 	.short	(.L_1 - .L_0)
	.align		4
.L_0:
        /*0004*/ 	.word	index@(_Z7productPfS_S_i)
        /*0008*/ 	.word	0x0000001e


	//----- nvinfo : EIATTR_FRAME_SIZE
	.align		4
.L_1:
        /*000c*/ 	.byte	0x04, 0x11
        /*000e*/ 	.short	(.L_3 - .L_2)
	.align		4
.L_2:
        /*0010*/ 	.word	index@(_Z7productPfS_S_i)
        /*0014*/ 	.word	0x00000000


	//----- nvinfo : EIATTR_MIN_STACK_SIZE
	.align		4
.L_3:
        /*0018*/ 	.byte	0x04, 0x12
        /*001a*/ 	.short	(.L_5 - .L_4)
	.align		4
.L_4:
        /*001c*/ 	.word	index@(_Z7productPfS_S_i)
        /*0020*/ 	.word	0x00000000
.L_5:


//--------------------- .nv.compat                --------------------------
	.section	.nv.compat,"",@"SHT_CUDA_COMPAT_INFO"
	.align	4
        /*0000*/ 	.byte	0x02, 0x09, 0x00, 0x00, 0x02, 0x02, 0x01, 0x00, 0x02, 0x05, 0x05, 0x00, 0x03, 0x07, 0x01, 0x01
        /*0010*/ 	.byte	0x02, 0x03, 0x00, 0x00, 0x02, 0x06, 0x01, 0x00, 0x04, 0x0b, 0x08, 0x00, 0x09, 0x00, 0x00, 0x00
        /*0020*/ 	.byte	0x00, 0x00, 0x00, 0x00


//--------------------- .nv.info._Z7productPfS_S_i --------------------------
	.section	.nv.info._Z7productPfS_S_i,"",@"SHT_CUDA_INFO"
	.sectionflags	@""
	.align	4


	//----- nvinfo : EIATTR_CUDA_API_VERSION
	.align		4
        /*0000*/ 	.byte	0x04, 0x37
        /*0002*/ 	.short	(.L_7 - .L_6)
.L_6:
        /*0004*/ 	.word	0x00000082


	//----- nvinfo : EIATTR_KPARAM_INFO
	.align		4
.L_7:
        /*0008*/ 	.byte	0x04, 0x17
        /*000a*/ 	.short	(.L_9 - .L_8)
.L_8:
        /*000c*/ 	.word	0x00000000
        /*0010*/ 	.short	0x0003
        /*0012*/ 	.short	0x0018
        /*0014*/ 	.byte	0x00, 0xf0, 0x11, 0x00


	//----- nvinfo : EIATTR_KPARAM_INFO
	.align		4
.L_9:
        /*0018*/ 	.byte	0x04, 0x17
        /*001a*/ 	.short	(.L_11 - .L_10)
.L_10:
        /*001c*/ 	.word	0x00000000
        /*0020*/ 	.short	0x0002
        /*0022*/ 	.short	0x0010
        /*0024*/ 	.byte	0x00, 0xf5, 0x21, 0x00


	//----- nvinfo : EIATTR_KPARAM_INFO
	.align		4
.L_11:
        /*0028*/ 	.byte	0x04, 0x17
        /*002a*/ 	.short	(.L_13 - .L_12)
.L_12:
        /*002c*/ 	.word	0x00000000
        /*0030*/ 	.short	0x0001
        /*0032*/ 	.short	0x0008
        /*0034*/ 	.byte	0x00, 0xf5, 0x21, 0x00


	//----- nvinfo : EIATTR_KPARAM_INFO
	.align		4
.L_13:
        /*0038*/ 	.byte	0x04, 0x17
        /*003a*/ 	.short	(.L_15 - .L_14)
.L_14:
        /*003c*/ 	.word	0x00000000
        /*0040*/ 	.short	0x0000
        /*0042*/ 	.short	0x0000
        /*0044*/ 	.byte	0x00, 0xf5, 0x21, 0x00


	//----- nvinfo : EIATTR_SPARSE_MMA_MASK
	.align		4
.L_15:
        /*0048*/ 	.byte	0x03, 0x50
        /*004a*/ 	.short	0x0000


	//----- nvinfo : EIATTR_MAXREG_COUNT
	.align		4
        /*004c*/ 	.byte	0x03, 0x1b
        /*004e*/ 	.short	0x00ff


	//----- nvinfo : EIATTR_MERCURY_ISA_VERSION
	.align		4
        /*0050*/ 	.byte	0x03, 0x5f
        /*0052*/ 	.short	0x0101


	//----- nvinfo : EIATTR_VRC_CTA_INIT_COUNT
	.align		4
        /*0054*/ 	.byte	0x02, 0x4a
	.zero		1
	.zero		1


	//----- nvinfo : EIATTR_EXIT_INSTR_OFFSETS
	.align		4
        /*0058*/ 	.byte	0x04, 0x1c
        /*005a*/ 	.short	(.L_17 - .L_16)


	//   ....[0]....
.L_16:
        /*005c*/ 	.word	0x000000c0


	//   ....[1]....
        /*0060*/ 	.word	0x00000a90


	//----- nvinfo : EIATTR_CBANK_PARAM_SIZE
	.align		4
.L_17:
        /*0064*/ 	.byte	0x03, 0x19
        /*0066*/ 	.short	0x001c


	//----- nvinfo : EIATTR_PARAM_CBANK
	.align		4
        /*0068*/ 	.byte	0x04, 0x0a
        /*006a*/ 	.short	(.L_19 - .L_18)
	.align		4
.L_18:
        /*006c*/ 	.word	index@(.nv.constant0._Z7productPfS_S_i)
        /*0070*/ 	.short	0x0380
        /*0072*/ 	.short	0x001c


	//----- nvinfo : EIATTR_SW_WAR
	.align		4
.L_19:
        /*0074*/ 	.byte	0x04, 0x36
        /*0076*/ 	.short	(.L_21 - .L_20)
.L_20:
        /*0078*/ 	.word	0x00000008
.L_21:


//--------------------- .nv.callgraph             --------------------------
	.section	.nv.callgraph,"",@"SHT_CUDA_CALLGRAPH"
	.align	4
	.sectionentsize	8
	.align		4
        /*0000*/ 	.word	0x00000000
	.align		4
        /*0004*/ 	.word	0xffffffff
	.align		4
        /*0008*/ 	.word	0x00000000
	.align		4
        /*000c*/ 	.word	0xfffffffe
	.align		4
        /*0010*/ 	.word	0x00000000
	.align		4
        /*0014*/ 	.word	0xfffffffd
	.align		4
        /*0018*/ 	.word	0x00000000
	.align		4
        /*001c*/ 	.word	0xfffffffc


//--------------------- .text._Z7productPfS_S_i   --------------------------
	.section	.text._Z7productPfS_S_i,"ax",@progbits
	.align	128
        .global         _Z7productPfS_S_i
        .type           _Z7productPfS_S_i,@function
        .size           _Z7productPfS_S_i,(.L_x_5 - _Z7productPfS_S_i)
        .other          _Z7productPfS_S_i,@"STO_CUDA_ENTRY STV_DEFAULT"
_Z7productPfS_S_i:
.text._Z7productPfS_S_i:
[----:B------:R-:W-:Y:S01]  /*0000*/  LDC R1, c[0x0][0x37c] ;  /* 0x0000df00ff017b82 */ /* 0x000fe20000000800 */
[----:B------:R-:W0:Y:S07]  /*0010*/  S2R R13, SR_TID.Y ;  /* 0x00000000000d7919 */ /* 0x000e2e0000002200 */
[----:B------:R-:W0:Y:S01]  /*0020*/  S2UR UR4, SR_CTAID.Y ;  /* 0x00000000000479c3 */ /* 0x000e220000002600 */
[----:B------:R-:W1:Y:S01]  /*0030*/  LDCU UR20, c[0x0][0x398] ;  /* 0x00007300ff1477ac */ /* 0x000e620008000800 */
[----:B------:R-:W2:Y:S06]  /*0040*/  S2R R2, SR_TID.X ;  /* 0x0000000000027919 */ /* 0x000eac0000002100 */
[----:B------:R-:W0:Y:S08]  /*0050*/  LDC R0, c[0x0][0x364] ;  /* 0x0000d900ff007b82 */ /* 0x000e300000000800 */
[----:B------:R-:W2:Y:S08]  /*0060*/  S2UR UR5, SR_CTAID.X ;  /* 0x00000000000579c3 */ /* 0x000eb00000002500 */
[----:B------:R-:W2:Y:S01]  /*0070*/  LDC R3, c[0x0][0x360] ;  /* 0x0000d800ff037b82 */ /* 0x000ea20000000800 */
[----:B0-----:R-:W-:-:S02]  /*0080*/  IMAD R13, R0, UR4, R13 ;  /* 0x00000004000d7c24 */ /* 0x001fc4000f8e020d */
[----:B--2---:R-:W-:-:S05]  /*0090*/  IMAD R0, R3, UR5, R2 ;  /* 0x0000000503007c24 */ /* 0x004fca000f8e0202 */
[----:B------:R-:W-:-:S04]  /*00a0*/  VIMNMX R2, PT, PT, R13, R0, !PT ;  /* 0x000000000d027248 */ /* 0x000fc80007fe0100 */
[----:B-1----:R-:W-:-:S13]  /*00b0*/  ISETP.GE.AND P0, PT, R2, UR20, PT ;  /* 0x0000001402007c0c */ /* 0x002fda000bf06270 */
[----:B------:R-:W-:Y:S05]  /*00c0*/  @P0 EXIT ;  /* 0x000000000000094d */ /* 0x000fea0003800000 */
[----:B------:R-:W-:Y:S01]  /*00d0*/  UISETP.GE.U32.AND UP0, UPT, UR20, 0x8, UPT ;  /* 0x000000081400788c */ /* 0x000fe2000bf06070 */
[----:B------:R-:W-:Y:S02]  /*00e0*/  HFMA2 R12, -RZ, RZ, 0, 0 ;  /* 0x00000000ff0c7431 */ /* 0x000fe400000001ff */
[----:B------:R-:W-:Y:S01]  /*00f0*/  IMAD R13, R13, UR20, RZ ;  /* 0x000000140d0d7c24 */ /* 0x000fe2000f8e02ff */
[----:B------:R-:W-:Y:S01]  /*0100*/  UMOV UR4, URZ ;  /* 0x000000ff00047c82 */ /* 0x000fe20008000000 */
[----:B------:R-:W0:Y:S04]  /*0110*/  LDCU.64 UR18, c[0x0][0x358] ;  /* 0x00006b00ff1277ac */ /* 0x000e280008000a00 */
[----:B------:R-:W-:Y:S05]  /*0120*/  BRA.U !UP0, `(.L_x_0) ;  /* 0x0000000508047547 */ /* 0x000fea000b800000 */
[----:B------:R-:W1:Y:S01]  /*0130*/  LDCU.128 UR24, c[0x0][0x380] ;  /* 0x00007000ff1877ac */ /* 0x000e620008000c00 */
[----:B------:R-:W-:Y:S02]  /*0140*/  MOV R12, RZ ;  /* 0x000000ff000c7202 */ /* 0x000fe40000000f00 */
[----:B------:R-:W-:Y:S01]  /*0150*/  MOV R14, R0 ;  /* 0x00000000000e7202 */ /* 0x000fe20000000f00 */
[----:B------:R-:W-:-:S04]  /*0160*/  ULOP3.LUT UR4, UR20, 0x7ffffff8, URZ, 0xc0, !UPT ;  /* 0x7ffffff814047892 */ /* 0x000fc8000f8ec0ff */
[----:B------:R-:W-:Y:S01]  /*0170*/  UIADD3 UR5, UPT, UPT, -UR4, URZ, URZ ;  /* 0x000000ff04057290 */ /* 0x000fe2000fffe1ff */
[----:B-1----:R-:W-:Y:S01]  /*0180*/  MOV R2, UR24 ;  /* 0x0000001800027c02 */ /* 0x002fe20008000f00 */
[----:B------:R-:W-:Y:S01]  /*0190*/  UIMAD.WIDE UR6, UR20, 0x8, UR26 ;  /* 0x00000008140678a5 */ /* 0x000fe2000f8e021a */
[----:B------:R-:W-:Y:S01]  /*01a0*/  MOV R3, UR25 ;  /* 0x0000001900037c02 */ /* 0x000fe20008000f00 */
[----:B------:R-:W-:Y:S02]  /*01b0*/  UIMAD.WIDE UR8, UR20, 0xc, UR26 ;  /* 0x0000000c140878a5 */ /* 0x000fe4000f8e021a */
[----:B------:R-:W-:Y:S01]  /*01c0*/  UIMAD.WIDE UR10, UR20, 0x10, UR26 ;  /* 0x00000010140a78a5 */ /* 0x000fe2000f8e021a */
[----:B------:R-:W-:Y:S01]  /*01d0*/  IMAD.WIDE.U32 R2, R13, 0x4, R2 ;  /* 0x000000040d027825 */ /* 0x000fe200078e0002 */
[----:B------:R-:W-:Y:S02]  /*01e0*/  UIMAD.WIDE UR12, UR20, 0x14, UR26 ;  /* 0x00000014140c78a5 */ /* 0x000fe4000f8e021a */
[----:B------:R-:W-:Y:S01]  /*01f0*/  UIMAD.WIDE UR14, UR20, 0x18, UR26 ;  /* 0x00000018140e78a5 */ /* 0x000fe2000f8e021a */
[----:B------:R-:W-:Y:S01]  /*0200*/  IADD3 R2, P0, PT, R2, 0x10, RZ ;  /* 0x0000001002027810 */ /* 0x000fe20007f1e0ff */
[----:B------:R-:W-:-:S03]  /*0210*/  UIMAD.WIDE UR16, UR20, 0x1c, UR26 ;  /* 0x0000001c141078a5 */ /* 0x000fc6000f8e021a */
[----:B------:R-:W-:-:S09]  /*0220*/  IADD3.X R3, PT, PT, RZ, R3, RZ, P0, !PT ;  /* 0x00000003ff037210 */ /* 0x000fd200007fe4ff */
.L_x_1:
[----:B------:R-:W-:Y:S01]  /*0230*/  UIMAD.WIDE UR22, UR20, 0x4, UR26 ;  /* 0x00000004141678a5 */ /* 0x000fe2000f8e021a */
[----:B------:R-:W-:Y:S02]  /*0240*/  IMAD.MOV.U32 R23, RZ, RZ, 0x4 ;  /* 0x00000004ff177424 */ /* 0x000fe400078e00ff */
[----:B------:R-:W-:Y:S01]  /*0250*/  HFMA2 R11, -RZ, RZ, 0, 2.384185791015625e-07 ;  /* 0x00000004ff0b7431 */ /* 0x000fe200000001ff */
[----:B------:R-:W-:Y:S01]  /*0260*/  MOV R25, 0x4 ;  /* 0x0000000400197802 */ /* 0x000fe20000000f00 */
[----:B0-----:R-:W2:Y:S01]  /*0270*/  LDG.E R21, desc[UR18][R2.64+-0x10] ;  /* 0xfffff01202157981 */ /* 0x001ea2000c1e1900 */
[C---:B------:R-:W-:Y:S01]  /*0280*/  IMAD.WIDE R22, R14.reuse, R23, UR26 ;  /* 0x0000001a0e167e25 */ /* 0x040fe2000f8e0217 */
[----:B------:R-:W-:Y:S02]  /*0290*/  MOV R8, UR22 ;  /* 0x0000001600087c02 */ /* 0x000fe40008000f00 */
[----:B------:R-:W-:Y:S01]  /*02a0*/  MOV R9, UR23 ;  /* 0x0000001700097c02 */ /* 0x000fe20008000f00 */
[----:B------:R-:W3:Y:S02]  /*02b0*/  LDG.E R19, desc[UR18][R2.64+-0xc] ;  /* 0xfffff41202137981 */ /* 0x000ee4000c1e1900 */
[----:B------:R-:W-:-:S02]  /*02c0*/  IMAD.WIDE R8, R14, 0x4, R8 ;  /* 0x000000040e087825 */ /* 0x000fc400078e0208 */
[----:B------:R-:W2:Y:S01]  /*02d0*/  LDG.E R22, desc[UR18][R22.64] ;  /* 0x0000001216167981 */ /* 0x000ea2000c1e1900 */
[----:B------:R-:W-:Y:S01]  /*02e0*/  MOV R5, 0x4 ;  /* 0x0000000400057802 */ /* 0x000fe20000000f00 */
[C---:B------:R-:W-:Y:S02]  /*02f0*/  IMAD.WIDE R24, R14.reuse, R25, UR6 ;  /* 0x000000060e187e25 */ /* 0x040fe4000f8e0219 */
[----:B------:R0:W3:Y:S02]  /*0300*/  LDG.E R20, desc[UR18][R8.64] ;  /* 0x0000001208147981 */ /* 0x0000e4000c1e1900 */
[----:B------:R-:W-:Y:S02]  /*0310*/  IMAD.WIDE R10, R14, R11, UR8 ;  /* 0x000000080e0a7e25 */ /* 0x000fe4000f8e020b */
[----:B------:R-:W4:Y:S04]  /*0320*/  LDG.E R18, desc[UR18][R24.64] ;  /* 0x0000001218127981 */ /* 0x000f28000c1e1900 */
[----:B------:R-:W4:Y:S01]  /*0330*/  LDG.E R17, desc[UR18][R2.64+-0x8] ;  /* 0xfffff81202117981 */ /* 0x000f22000c1e1900 */
[----:B0-----:R-:W-:-:S02]  /*0340*/  HFMA2 R9, -RZ, RZ, 0, 2.384185791015625e-07 ;  /* 0x00000004ff097431 */ /* 0x001fc400000001ff */
[----:B------:R-:W-:Y:S01]  /*0350*/  IMAD.MOV.U32 R7, RZ, RZ, 0x4 ;  /* 0x00000004ff077424 */ /* 0x000fe200078e00ff */
[----:B------:R0:W5:Y:S01]  /*0360*/  LDG.E R16, desc[UR18][R10.64] ;  /* 0x000000120a107981 */ /* 0x000162000c1e1900 */
[----:B------:R-:W-:-:S03]  /*0370*/  IMAD.WIDE R4, R14, R5, UR10 ;  /* 0x0000000a0e047e25 */ /* 0x000fc6000f8e0205 */
[----:B------:R-:W5:Y:S01]  /*0380*/  LDG.E R15, desc[UR18][R2.64+-0x4] ;  /* 0xfffffc12020f7981 */ /* 0x000f62000c1e1900 */
[C---:B------:R-:W-:Y:S01]  /*0390*/  IMAD.WIDE R6, R14.reuse, R7, UR12 ;  /* 0x0000000c0e067e25 */ /* 0x040fe2000f8e0207 */
[----:B------:R-:W-:Y:S02]  /*03a0*/  MOV R27, 0x4 ;  /* 0x00000004001b7802 */ /* 0x000fe40000000f00 */
[----:B------:R1:W5:Y:S01]  /*03b0*/  LDG.E R4, desc[UR18][R4.64] ;  /* 0x0000001204047981 */ /* 0x000362000c1e1900 */
[----:B------:R-:W-:-:S03]  /*03c0*/  IMAD.WIDE R8, R14, R9, UR14 ;  /* 0x0000000e0e087e25 */ /* 0x000fc6000f8e0209 */
[----:B------:R-:W5:Y:S01]  /*03d0*/  LDG.E R23, desc[UR18][R2.64] ;  /* 0x0000001202177981 */ /* 0x000f62000c1e1900 */
[----:B0-----:R-:W-:-:S03]  /*03e0*/  IMAD.WIDE R10, R14, R27, UR16 ;  /* 0x000000100e0a7e25 */ /* 0x001fc6000f8e021b */
[----:B------:R-:W5:Y:S04]  /*03f0*/  LDG.E R7, desc[UR18][R6.64] ;  /* 0x0000001206077981 */ /* 0x000f68000c1e1900 */
[----:B------:R-:W5:Y:S04]  /*0400*/  LDG.E R24, desc[UR18][R2.64+0x4] ;  /* 0x0000041202187981 */ /* 0x000f68000c1e1900 */
[----:B------:R-:W5:Y:S04]  /*0410*/  LDG.E R8, desc[UR18][R8.64] ;  /* 0x0000001208087981 */ /* 0x000f68000c1e1900 */
[----:B------:R-:W5:Y:S04]  /*0420*/  LDG.E R25, desc[UR18][R2.64+0x8] ;  /* 0x0000081202197981 */ /* 0x000f68000c1e1900 */
[----:B------:R-:W5:Y:S04]  /*0430*/  LDG.E R10, desc[UR18][R10.64] ;  /* 0x000000120a0a7981 */ /* 0x000f68000c1e1900 */
[----:B------:R0:W5:Y:S01]  /*0440*/  LDG.E R27, desc[UR18][R2.64+0xc] ;  /* 0x00000c12021b7981 */ /* 0x000162000c1e1900 */
[----:B------:R-:W-:-:S04]  /*0450*/  UIADD3 UR5, UPT, UPT, UR5, 0x8, URZ ;  /* 0x0000000805057890 */ /* 0x000fc8000fffe0ff */
[----:B------:R-:W-:Y:S01]  /*0460*/  UISETP.NE.AND UP0, UPT, UR5, URZ, UPT ;  /* 0x000000ff0500728c */ /* 0x000fe2000bf05270 */
[----:B-1----:R-:W-:Y:S02]  /*0470*/  MOV R5, UR20 ;  /* 0x0000001400057c02 */ /* 0x002fe40008000f00 */
[----:B0-----:R-:W-:Y:S02]  /*0480*/  IADD3 R2, P0, PT, R2, 0x20, RZ ;  /* 0x0000002002027810 */ /* 0x001fe40007f1e0ff */
[----:B------:R-:W-:Y:S02]  /*0490*/  LEA R14, R5, R14, 0x3 ;  /* 0x0000000e050e7211 */ /* 0x000fe400078e18ff */
[----:B------:R-:W-:Y:S01]  /*04a0*/  IADD3.X R3, PT, PT, RZ, R3, RZ, P0, !PT ;  /* 0x00000003ff037210 */ /* 0x000fe200007fe4ff */
[----:B--2---:R-:W-:-:S04]  /*04b0*/  FFMA R22, R21, R22, R12 ;  /* 0x0000001615167223 */ /* 0x004fc8000000000c */
[----:B---3--:R-:W-:-:S04]  /*04c0*/  FFMA R20, R19, R20, R22 ;  /* 0x0000001413147223 */ /* 0x008fc80000000016 */
[----:B----4-:R-:W-:-:S04]  /*04d0*/  FFMA R18, R17, R18, R20 ;  /* 0x0000001211127223 */ /* 0x010fc80000000014 */
[----:B-----5:R-:W-:-:S04]  /*04e0*/  FFMA R16, R15, R16, R18 ;  /* 0x000000100f107223 */ /* 0x020fc80000000012 */
[----:B------:R-:W-:-:S04]  /*04f0*/  FFMA R23, R23, R4, R16 ;  /* 0x0000000417177223 */ /* 0x000fc80000000010 */
[----:B------:R-:W-:-:S04]  /*0500*/  FFMA R24, R24, R7, R23 ;  /* 0x0000000718187223 */ /* 0x000fc80000000017 */
[----:B------:R-:W-:-:S04]  /*0510*/  FFMA R8, R25, R8, R24 ;  /* 0x0000000819087223 */ /* 0x000fc80000000018 */
[----:B------:R-:W-:Y:S01]  /*0520*/  FFMA R12, R27, R10, R8 ;  /* 0x0000000a1b0c7223 */ /* 0x000fe20000000008 */
[----:B------:R-:W-:Y:S06]  /*0530*/  BRA.U UP0, `(.L_x_1) ;  /* 0xfffffffd003c7547 */ /* 0x000fec000b83ffff */
.L_x_0:
[----:B------:R-:W-:-:S04]  /*0540*/  ULOP3.LUT UR6, UR20, 0x7, URZ, 0xc0, !UPT ;  /* 0x0000000714067892 */ /* 0x000fc8000f8ec0ff */
[----:B------:R-:W-:-:S09]  /*0550*/  UISETP.NE.AND UP0, UPT, UR6, URZ, UPT ;  /* 0x000000ff0600728c */ /* 0x000fd2000bf05270 */
[----:B------:R-:W-:Y:S05]  /*0560*/  BRA.U !UP0, `(.L_x_2) ;  /* 0x0000000508387547 */ /* 0x000fea000b800000 */
[----:B------:R-:W-:Y:S02]  /*0570*/  UISETP.GE.U32.AND UP0, UPT, UR6, 0x4, UPT ;  /* 0x000000040600788c */ /* 0x000fe4000bf06070 */
[----:B------:R-:W-:-:S04]  /*0580*/  ULOP3.LUT UR5, UR20, 0x3, URZ, 0xc0, !UPT ;  /* 0x0000000314057892 */ /* 0x000fc8000f8ec0ff */
[----:B------:R-:W-:-:S03]  /*0590*/  UISETP.NE.AND UP1, UPT, UR5, URZ, UPT ;  /* 0x000000ff0500728c */ /* 0x000fc6000bf25270 */
[----:B------:R-:W-:Y:S08]  /*05a0*/  BRA.U !UP0, `(.L_x_3) ;  /* 0x00000001087c7547 */ /* 0x000ff0000b800000 */
[----:B------:R-:W1:Y:S01]  /*05b0*/  LDC.64 R6, c[0x0][0x388] ;  /* 0x0000e200ff067b82 */ /* 0x000e620000000a00 */
[----:B------:R-:W2:Y:S01]  /*05c0*/  LDCU.64 UR6, c[0x0][0x380] ;  /* 0x00007000ff0677ac */ /* 0x000ea20008000a00 */
[----:B------:R-:W-:Y:S01]  /*05d0*/  IMAD.U32 R9, RZ, RZ, UR4 ;  /* 0x00000004ff097e24 */ /* 0x000fe2000f8e00ff */
[C---:B------:R-:W-:Y:S02]  /*05e0*/  IADD3 R3, PT, PT, R13.reuse, UR4, RZ ;  /* 0x000000040d037c10 */ /* 0x040fe4000fffe0ff */
[----:B------:R-:W-:Y:S01]  /*05f0*/  IADD3 R10, P0, PT, R13, UR4, RZ ;  /* 0x000000040d0a7c10 */ /* 0x000fe2000ff1e0ff */
[----:B------:R-:W-:Y:S01]  /*0600*/  IMAD R9, R9, UR20, R0 ;  /* 0x0000001409097c24 */ /* 0x000fe2000f8e0200 */
[----:B------:R-:W-:Y:S01]  /*0610*/  MOV R11, UR20 ;  /* 0x00000014000b7c02 */ /* 0x000fe20008000f00 */
[----:B------:R-:W3:Y:S01]  /*0620*/  LDC.64 R4, c[0x0][0x380] ;  /* 0x0000e000ff047b82 */ /* 0x000ee20000000a00 */
[----:B------:R-:W-:Y:S01]  /*0630*/  MOV R15, UR20 ;  /* 0x00000014000f7c02 */ /* 0x000fe20008000f00 */
[----:B-1----:R-:W-:Y:S01]  /*0640*/  IMAD.WIDE R6, R9, 0x4, R6 ;  /* 0x0000000409067825 */ /* 0x002fe200078e0206 */
[----:B------:R-:W-:-:S05]  /*0650*/  MOV R9, UR20 ;  /* 0x0000001400097c02 */ /* 0x000fca0008000f00 */
[----:B------:R-:W-:Y:S02]  /*0660*/  IMAD.WIDE R8, R9, 0x4, R6 ;  /* 0x0000000409087825 */ /* 0x000fe400078e0206 */
[----:B0-----:R-:W4:Y:S02]  /*0670*/  LDG.E R6, desc[UR18][R6.64] ;  /* 0x0000001206067981 */ /* 0x001f24000c1e1900 */
[----:B---3--:R-:W-:Y:S01]  /*0680*/  IMAD.WIDE.U32 R4, R3, 0x4, R4 ;  /* 0x0000000403047825 */ /* 0x008fe200078e0004 */
[----:B------:R-:W-:Y:S01]  /*0690*/  IADD3.X R3, PT, PT, RZ, RZ, RZ, P0, !PT ;  /* 0x000000ffff037210 */ /* 0x000fe200007fe4ff */
[----:B------:R-:W3:Y:S01]  /*06a0*/  LDG.E R17, desc[UR18][R8.64] ;  /* 0x0000001208117981 */ /* 0x000ee2000c1e1900 */
[----:B--2---:R-:W-:-:S03]  /*06b0*/  LEA R2, P0, R10, UR6, 0x2 ;  /* 0x000000060a027c11 */ /* 0x004fc6000f8010ff */
[----:B------:R-:W4:Y:S01]  /*06c0*/  LDG.E R5, desc[UR18][R4.64] ;  /* 0x0000001204057981 */ /* 0x000f22000c1e1900 */
[----:B------:R-:W-:Y:S01]  /*06d0*/  LEA.HI.X R3, R10, UR7, R3, 0x2, P0 ;  /* 0x000000070a037c11 */ /* 0x000fe200080f1403 */
[----:B------:R-:W-:-:S04]  /*06e0*/  IMAD.WIDE R10, R11, 0x4, R8 ;  /* 0x000000040b0a7825 */ /* 0x000fc800078e0208 */
[----:B------:R-:W3:Y:S01]  /*06f0*/  LDG.E R16, desc[UR18][R2.64+0x4] ;  /* 0x0000041202107981 */ /* 0x000ee2000c1e1900 */
[----:B------:R-:W-:-:S03]  /*0700*/  IMAD.WIDE R14, R15, 0x4, R10 ;  /* 0x000000040f0e7825 */ /* 0x000fc600078e020a */
[----:B------:R-:W2:Y:S04]  /*0710*/  LDG.E R19, desc[UR18][R10.64] ;  /* 0x000000120a137981 */ /* 0x000ea8000c1e1900 */
[----:B------:R-:W2:Y:S04]  /*0720*/  LDG.E R18, desc[UR18][R2.64+0x8] ;  /* 0x0000081202127981 */ /* 0x000ea8000c1e1900 */
[----:B------:R-:W5:Y:S04]  /*0730*/  LDG.E R20, desc[UR18][R2.64+0xc] ;  /* 0x00000c1202147981 */ /* 0x000f68000c1e1900 */
[----:B------:R-:W5:Y:S01]  /*0740*/  LDG.E R14, desc[UR18][R14.64] ;  /* 0x000000120e0e7981 */ /* 0x000f62000c1e1900 */
[----:B------:R-:W-:Y:S01]  /*0750*/  UIADD3 UR4, UPT, UPT, UR4, 0x4, URZ ;  /* 0x0000000404047890 */ /* 0x000fe2000fffe0ff */
[----:B----4-:R-:W-:-:S04]  /*0760*/  FFMA R5, R5, R6, R12 ;  /* 0x0000000605057223 */ /* 0x010fc8000000000c */
[----:B---3--:R-:W-:-:S04]  /*0770*/  FFMA R5, R16, R17, R5 ;  /* 0x0000001110057223 */ /* 0x008fc80000000005 */
[----:B--2---:R-:W-:-:S04]  /*0780*/  FFMA R5, R18, R19, R5 ;  /* 0x0000001312057223 */ /* 0x004fc80000000005 */
[----:B-----5:R-:W-:-:S07]  /*0790*/  FFMA R12, R20, R14, R5 ;  /* 0x0000000e140c7223 */ /* 0x020fce0000000005 */
.L_x_3:
[----:B------:R-:W-:Y:S05]  /*07a0*/  BRA.U !UP1, `(.L_x_2) ;  /* 0x0000000109a87547 */ /* 0x000fea000b800000 */
[----:B------:R-:W-:Y:S01]  /*07b0*/  UISETP.NE.AND UP0, UPT, UR5, 0x1, UPT ;  /* 0x000000010500788c */ /* 0x000fe2000bf05270 */
[----:B------:R-:W-:Y:S01]  /*07c0*/  MOV R7, UR4 ;  /* 0x0000000400077c02 */ /* 0x000fe20008000f00 */
[----:B------:R-:W-:Y:S02]  /*07d0*/  ULOP3.LUT UR5, UR20, 0x1, URZ, 0xc0, !UPT ;  /* 0x0000000114057892 */ /* 0x000fe4000f8ec0ff */
[----:B------:R-:W-:Y:S02]  /*07e0*/  MOV R15, UR20 ;  /* 0x00000014000f7c02 */ /* 0x000fe40008000f00 */
[----:B------:R-:W-:Y:S01]  /*07f0*/  UISETP.NE.U32.AND UP1, UPT, UR5, 0x1, UPT ;  /* 0x000000010500788c */ /* 0x000fe2000bf25070 */
[----:B------:R-:W-:-:S04]  /*0800*/  PLOP3.LUT P1, PT, PT, PT, UP0, 0x80, 0x8 ;  /* 0x000000000008781c */ /* 0x000fc80003f2f008 */
[----:B------:R-:W1:Y:S01]  /*0810*/  @UP0 LDCU.128 UR8, c[0x0][0x380] ;  /* 0x00007000ff0807ac */ /* 0x000e620008000c00 */
[----:B------:R-:W-:Y:S01]  /*0820*/  PLOP3.LUT P0, PT, PT, PT, UP1, 0x80, 0x8 ;  /* 0x000000000008781c */ /* 0x000fe20003f0f018 */
[----:B------:R-:W2:Y:S04]  /*0830*/  @UP0 LDCU.64 UR6, c[0x0][0x380] ;  /* 0x00007000ff0607ac */ /* 0x000ea80008000a00 */
[----:B------:R-:W3:Y:S03]  /*0840*/  @!UP1 LDCU.128 UR12, c[0x0][0x380] ;  /* 0x00007000ff0c97ac */ /* 0x000ee60008000c00 */
[C---:B------:R-:W-:Y:S02]  /*0850*/  @P1 IADD3 R3, PT, PT, R13.reuse, UR4, RZ ;  /* 0x000000040d031c10 */ /* 0x040fe4000fffe0ff */
[----:B------:R-:W-:Y:S01]  /*0860*/  @P1 IADD3 R6, P2, PT, R13, UR4, RZ ;  /* 0x000000040d061c10 */ /* 0x000fe2000ff5e0ff */
[----:B------:R-:W-:Y:S01]  /*0870*/  @UP0 UIADD3 UR4, UPT, UPT, UR4, 0x2, URZ ;  /* 0x0000000204040890 */ /* 0x000fe2000fffe0ff */
[----:B-1----:R-:W-:Y:S01]  /*0880*/  MOV R11, UR9 ;  /* 0x00000009000b7c02 */ /* 0x002fe20008000f00 */
[----:B------:R-:W-:Y:S01]  /*0890*/  IMAD.U32 R10, RZ, RZ, UR8 ;  /* 0x00000008ff0a7e24 */ /* 0x000fe2000f8e00ff */
[----:B------:R-:W-:-:S02]  /*08a0*/  MOV R4, UR10 ;  /* 0x0000000a00047c02 */ /* 0x000fc40008000f00 */
[----:B------:R-:W-:Y:S01]  /*08b0*/  MOV R5, UR11 ;  /* 0x0000000b00057c02 */ /* 0x000fe20008000f00 */
[----:B------:R-:W-:-:S04]  /*08c0*/  @P1 IMAD.WIDE.U32 R10, R3, 0x4, R10 ;  /* 0x00000004030a1825 */ /* 0x000fc800078e000a */
[----:B------:R-:W-:Y:S01]  /*08d0*/  @P1 IMAD R3, R7, UR20, R0 ;  /* 0x0000001407031c24 */ /* 0x000fe2000f8e0200 */
[----:B------:R-:W-:Y:S01]  /*08e0*/  @P1 IADD3.X R7, PT, PT, RZ, RZ, RZ, P2, !PT ;  /* 0x000000ffff071210 */ /* 0x000fe200017fe4ff */
[----:B------:R-:W-:Y:S01]  /*08f0*/  IMAD.U32 R19, RZ, RZ, UR4 ;  /* 0x00000004ff137e24 */ /* 0x000fe2000f8e00ff */
[C---:B--2---:R-:W-:Y:S01]  /*0900*/  @P1 LEA R2, P2, R6.reuse, UR6, 0x2 ;  /* 0x0000000606021c11 */ /* 0x044fe2000f8410ff */
[----:B------:R-:W-:Y:S01]  /*0910*/  @P1 IMAD.WIDE R4, R3, 0x4, R4 ;  /* 0x0000000403041825 */ /* 0x000fe200078e0204 */
[----:B------:R-:W-:Y:S01]  /*0920*/  @!P0 IADD3 R17, PT, PT, R13, UR4, RZ ;  /* 0x000000040d118c10 */ /* 0x000fe2000fffe0ff */
[----:B0-----:R-:W2:Y:S01]  /*0930*/  @P1 LDG.E R11, desc[UR18][R10.64] ;  /* 0x000000120a0b1981 */ /* 0x001ea2000c1e1900 */
[----:B------:R-:W-:Y:S01]  /*0940*/  @P1 LEA.HI.X R3, R6, UR7, R7, 0x2, P2 ;  /* 0x0000000706031c11 */ /* 0x000fe200090f1407 */
[----:B------:R-:W-:Y:S01]  /*0950*/  @!P0 IMAD R19, R19, UR20, R0 ;  /* 0x0000001413138c24 */ /* 0x000fe2000f8e0200 */
[----:B---3--:R-:W-:Y:S01]  /*0960*/  MOV R6, UR12 ;  /* 0x0000000c00067c02 */ /* 0x008fe20008000f00 */
[----:B------:R-:W-:Y:S01]  /*0970*/  @P1 IMAD.WIDE R14, R15, 0x4, R4 ;  /* 0x000000040f0e1825 */ /* 0x000fe200078e0204 */
[----:B------:R-:W-:Y:S01]  /*0980*/  MOV R7, UR13 ;  /* 0x0000000d00077c02 */ /* 0x000fe20008000f00 */
[----:B------:R-:W2:Y:S01]  /*0990*/  @P1 LDG.E R4, desc[UR18][R4.64] ;  /* 0x0000001204041981 */ /* 0x000ea2000c1e1900 */
[----:B------:R-:W-:-:S02]  /*09a0*/  MOV R8, UR14 ;  /* 0x0000000e00087c02 */ /* 0x000fc40008000f00 */
[----:B------:R-:W-:Y:S01]  /*09b0*/  MOV R9, UR15 ;  /* 0x0000000f00097c02 */ /* 0x000fe20008000f00 */
[----:B------:R-:W-:Y:S01]  /*09c0*/  @!P0 IMAD.WIDE.U32 R6, R17, 0x4, R6 ;  /* 0x0000000411068825 */ /* 0x000fe200078e0006 */
[----:B------:R-:W3:Y:S03]  /*09d0*/  @P1 LDG.E R14, desc[UR18][R14.64] ;  /* 0x000000120e0e1981 */ /* 0x000ee6000c1e1900 */
[----:B------:R-:W-:Y:S01]  /*09e0*/  @!P0 IMAD.WIDE R8, R19, 0x4, R8 ;  /* 0x0000000413088825 */ /* 0x000fe200078e0208 */
[----:B------:R-:W3:Y:S04]  /*09f0*/  @P1 LDG.E R2, desc[UR18][R2.64+0x4] ;  /* 0x0000041202021981 */ /* 0x000ee8000c1e1900 */
[----:B------:R-:W4:Y:S04]  /*0a00*/  @!P0 LDG.E R7, desc[UR18][R6.64] ;  /* 0x0000001206078981 */ /* 0x000f28000c1e1900 */
[----:B------:R-:W4:Y:S01]  /*0a10*/  @!P0 LDG.E R8, desc[UR18][R8.64] ;  /* 0x0000001208088981 */ /* 0x000f22000c1e1900 */
[----:B--2---:R-:W-:-:S04]  /*0a20*/  @P1 FFMA R11, R11, R4, R12 ;  /* 0x000000040b0b1223 */ /* 0x004fc8000000000c */
[----:B---3--:R-:W-:-:S04]  /*0a30*/  @P1 FFMA R12, R2, R14, R11 ;  /* 0x0000000e020c1223 */ /* 0x008fc8000000000b */
[----:B----4-:R-:W-:-:S07]  /*0a40*/  @!P0 FFMA R12, R7, R8, R12 ;  /* 0x00000008070c8223 */ /* 0x010fce000000000c */
.L_x_2:
[----:B------:R-:W1:Y:S01]  /*0a50*/  LDC.64 R2, c[0x0][0x390] ;  /* 0x0000e400ff027b82 */ /* 0x000e620000000a00 */
[----:B------:R-:W-:-:S05]  /*0a60*/  IADD3 R13, PT, PT, R0, R13, RZ ;  /* 0x0000000d000d7210 */ /* 0x000fca0007ffe0ff */
[----:B-1----:R-:W-:-:S05]  /*0a70*/  IMAD.WIDE R2, R13, 0x4, R2 ;  /* 0x000000040d027825 */ /* 0x002fca00078e0202 */
[----:B0-----:R-:W-:Y:S01]  /*0a80*/  STG.E desc[UR18][R2.64], R12 ;  /* 0x0000000c02007986 */ /* 0x001fe2000c101912 */
[----:B------:R-:W-:Y:S05]  /*0a90*/  EXIT ;  /* 0x000000000000794d */ /* 0x000fea0003800000 */
.L_x_4:
[----:B------:R-:W-:-:S00]  /*0aa0*/  BRA `(.L_x_4) ;  /* 0xfffffffc00fc7947 */ /* 0x000fc0000383ffff */
[----:B------:R-:W-:-:S00]  /*0ab0*/  NOP ;  /* 0x0000000000007918 */ /* 0x000fc00000000000 */
        /* <DEDUP_REMOVED lines=12> */
.L_x_5:


//--------------------- .nv.shared.reserved.0     --------------------------
	.section	.nv.shared.reserved.0,"aw",@nobits
	.weak		__nv_reservedSMEM_offset_0_alias
	.size		__nv_reservedSMEM_offset_0_alias, 0, 64
	.other		__nv_reservedSMEM_offset_0_alias,@"STO_CUDA_RESERVED_SHARED STV_DEFAULT"
__nv_reservedSMEM_offset_0_alias:
	.zero		0
	.zero		64


//--------------------- .nv.constant0._Z7productPfS_S_i --------------------------
	.section	.nv.constant0._Z7productPfS_S_i,"a",@progbits
	.sectionflags	@""
	.align	4
.nv.constant0._Z7productPfS_S_i:
	.zero		924


//--------------------- SYMBOLS --------------------------

	.type		.nv.reservedSmem.offset0,@object
	.size		.nv.reservedSmem.offset0,0x4
